	.headerflags	@"EF_CUDA_TEXMODE_UNIFIED EF_CUDA_64BIT_ADDRESS EF_CUDA_ACCELERATORS EF_CUDA_SM90 EF_CUDA_VIRTUAL_SM(EF_CUDA_SM90)"
	.elftype	@"ET_EXEC"


//--------------------- .nv.info                  --------------------------
	.section	.nv.info,"",@"SHT_CUDA_INFO"
	.align	4


	//----- nvinfo : EIATTR_REGCOUNT
	.align		4
        /*0000*/ 	.byte	0x04, 0x2f
        /*0002*/ 	.short	(.L_1 - .L_0)
	.align		4
.L_0:
        /*0004*/ 	.word	index@(triton_per_fused_mean_mul_sigmoid_37)
        /*0008*/ 	.word	0x0000000c


	//----- nvinfo : EIATTR_MIN_STACK_SIZE
	.align		4
.L_1:
        /*000c*/ 	.byte	0x04, 0x12
        /*000e*/ 	.short	(.L_3 - .L_2)
	.align		4
.L_2:
        /*0010*/ 	.word	index@(triton_per_fused_mean_mul_sigmoid_37)
        /*0014*/ 	.word	0x00000000


	//----- nvinfo : EIATTR_FRAME_SIZE
	.align		4
.L_3:
        /*0018*/ 	.byte	0x04, 0x11
        /*001a*/ 	.short	(.L_5 - .L_4)
	.align		4
.L_4:
        /*001c*/ 	.word	index@(triton_per_fused_mean_mul_sigmoid_37)
        /*0020*/ 	.word	0x00000000


	//----- nvinfo : EIATTR_MIN_STACK_SIZE
	.align		4
.L_5:
        /*0024*/ 	.byte	0x04, 0x12
        /*0026*/ 	.short	(.L_7 - .L_6)
	.align		4
.L_6:
        /*0028*/ 	.word	index@(triton_per_fused_mean_mul_sigmoid_37)
        /*002c*/ 	.word	0x00000000
.L_7:


//--------------------- .nv.info.triton_per_fused_mean_mul_sigmoid_37 --------------------------
	.section	.nv.info.triton_per_fused_mean_mul_sigmoid_37,"",@"SHT_CUDA_INFO"
	.sectionflags	@""
	.align	4


	//----- nvinfo : EIATTR_CUDA_API_VERSION
	.align		4
        /*0000*/ 	.byte	0x04, 0x37
        /*0002*/ 	.short	(.L_9 - .L_8)
.L_8:
        /*0004*/ 	.word	0x0000007c


	//----- nvinfo : EIATTR_KPARAM_INFO
	.align		4
.L_9:
        /*0008*/ 	.byte	0x04, 0x17
        /*000a*/ 	.short	(.L_11 - .L_10)
.L_10:
        /*000c*/ 	.word	0x00000000
        /*0010*/ 	.short	0x0003
        /*0012*/ 	.short	0x0014
        /*0014*/ 	.byte	0x00, 0xf0, 0x11, 0x00


	//----- nvinfo : EIATTR_KPARAM_INFO
	.align		4
.L_11:
        /*0018*/ 	.byte	0x04, 0x17
        /*001a*/ 	.short	(.L_13 - .L_12)
.L_12:
        /*001c*/ 	.word	0x00000000
        /*0020*/ 	.short	0x0002
        /*0022*/ 	.short	0x0010
        /*0024*/ 	.byte	0x00, 0xf0, 0x11, 0x00


	//----- nvinfo : EIATTR_KPARAM_INFO
	.align		4
.L_13:
        /*0028*/ 	.byte	0x04, 0x17
        /*002a*/ 	.short	(.L_15 - .L_14)
.L_14:
        /*002c*/ 	.word	0x00000000
        /*0030*/ 	.short	0x0001
        /*0032*/ 	.short	0x0008
        /*0034*/ 	.byte	0x00, 0xf4, 0x21, 0x00


	//----- nvinfo : EIATTR_KPARAM_INFO
	.align		4
.L_15:
        /*0038*/ 	.byte	0x04, 0x17
        /*003a*/ 	.short	(.L_17 - .L_16)
.L_16:
        /*003c*/ 	.word	0x00000000
        /*0040*/ 	.short	0x0000
        /*0042*/ 	.short	0x0000
        /*0044*/ 	.byte	0x00, 0xf4, 0x21, 0x00


	//----- nvinfo : EIATTR_SPARSE_MMA_MASK
	.align		4
.L_17:
        /*0048*/ 	.byte	0x03, 0x50
        /*004a*/ 	.short	0x0000


	//----- nvinfo : EIATTR_MAXREG_COUNT
	.align		4
        /*004c*/ 	.byte	0x03, 0x1b
        /*004e*/ 	.short	0x00ff


	//----- nvinfo : EIATTR_COOP_GROUP_MASK_REGIDS
	.align		4
        /*0050*/ 	.byte	0x04, 0x29
        /*0052*/ 	.short	(.L_19 - .L_18)


	//   ....[0]....
.L_18:
        /*0054*/ 	.word	0xffffffff


	//   ....[1]....
        /*0058*/ 	.word	0xffffffff


	//   ....[2]....
        /*005c*/ 	.word	0xffffffff


	//   ....[3]....
        /*0060*/ 	.word	0xffffffff


	//----- nvinfo : EIATTR_COOP_GROUP_INSTR_OFFSETS
	.align		4
.L_19:
        /*0064*/ 	.byte	0x04, 0x28
        /*0066*/ 	.short	(.L_21 - .L_20)


	//   ....[0]....
.L_20:
        /*0068*/ 	.word	0x00000220


	//   ....[1]....
        /*006c*/ 	.word	0x00000250


	//   ....[2]....
        /*0070*/ 	.word	0x00000270


	//   ....[3]....
        /*0074*/ 	.word	0x000002a0


	//----- nvinfo : EIATTR_EXIT_INSTR_OFFSETS
	.align		4
.L_21:
        /*0078*/ 	.byte	0x04, 0x1c
        /*007a*/ 	.short	(.L_23 - .L_22)


	//   ....[0]....
.L_22:
        /*007c*/ 	.word	0x000002d0


	//   ....[1]....
        /*0080*/ 	.word	0x00000300


	//----- nvinfo : EIATTR_REQNTID
	.align		4
.L_23:
        /*0084*/ 	.byte	0x04, 0x10
        /*0086*/ 	.short	(.L_25 - .L_24)
.L_24:
        /*0088*/ 	.word	0x00000040
        /*008c*/ 	.word	0x00000001
        /*0090*/ 	.word	0x00000001


	//----- nvinfo : EIATTR_CBANK_PARAM_SIZE
	.align		4
.L_25:
        /*0094*/ 	.byte	0x03, 0x19
        /*0096*/ 	.short	0x0018


	//----- nvinfo : EIATTR_PARAM_CBANK
	.align		4
        /*0098*/ 	.byte	0x04, 0x0a
        /*009a*/ 	.short	(.L_27 - .L_26)
	.align		4
.L_26:
        /*009c*/ 	.word	index@(.nv.constant0.triton_per_fused_mean_mul_sigmoid_37)
        /*00a0*/ 	.short	0x0210
        /*00a2*/ 	.short	0x0018


	//----- nvinfo : EIATTR_SW_WAR
	.align		4
.L_27:
        /*00a4*/ 	.byte	0x04, 0x36
        /*00a6*/ 	.short	(.L_29 - .L_28)
.L_28:
        /*00a8*/ 	.word	0x00000008
.L_29:


//--------------------- .nv.callgraph             --------------------------
	.section	.nv.callgraph,"",@"SHT_CUDA_CALLGRAPH"
	.align	4
	.sectionentsize	8
	.align		4
        /*0000*/ 	.word	0x00000000
	.align		4
        /*0004*/ 	.word	0xffffffff
	.align		4
        /*0008*/ 	.word	0x00000000
	.align		4
        /*000c*/ 	.word	0xfffffffe
	.align		4
        /*0010*/ 	.word	0x00000000
	.align		4
        /*0014*/ 	.word	0xfffffffd
	.align		4
        /*0018*/ 	.word	0x00000000
	.align		4
        /*001c*/ 	.word	0xfffffffc


//--------------------- .text.triton_per_fused_mean_mul_sigmoid_37 --------------------------
	.section	.text.triton_per_fused_mean_mul_sigmoid_37,"ax",@progbits
	.sectionflags	@"SHF_BARRIERS=1"
	.align	128
        .global         triton_per_fused_mean_mul_sigmoid_37
        .type           triton_per_fused_mean_mul_sigmoid_37,@function
        .size           triton_per_fused_mean_mul_sigmoid_37,(.L_x_1 - triton_per_fused_mean_mul_sigmoid_37)
        .other          triton_per_fused_mean_mul_sigmoid_37,@"STO_CUDA_ENTRY STV_DEFAULT"
triton_per_fused_mean_mul_sigmoid_37:
.text.triton_per_fused_mean_mul_sigmoid_37:
[----:B------:R-:W0:Y:S02]  /*0000*/  LDC R1, c[0x0][0x28] ;  /* 0x00000a00ff017b82 */ /* 0x000e240000000800 */
[----:B------:R-:W1:Y:S01]  /*0010*/  S2R R0, SR_CTAID.X ;  /* 0x0000000000007919 */ /* 0x000e620000002500 */
[----:B------:R-:W2:Y:S01]  /*0020*/  LDC.64 R2, c[0x0][0x218] ;  /* 0x00008600ff027b82 */ /* 0x000ea20000000a00 */
[----:B------:R-:W-:Y:S01]  /*0030*/  ULDC.64 UR4, c[0x0][0x208] ;  /* 0x0000820000047ab9 */ /* 0x000fe20000000a00 */
[----:B------:R-:W3:Y:S01]  /*0040*/  S2R R8, SR_TID.X ;  /* 0x0000000000087919 */ /* 0x000ee20000002100 */
[C---:B-1----:R-:W-:Y:S01]  /*0050*/  IMAD.HI R4, R0.reuse, 0x30c30c31, RZ ;  /* 0x30c30c3100047827 */ /* 0x042fe200078e02ff */
[----:B------:R-:W-:-:S04]  /*0060*/  ISETP.GE.AND P0, PT, R0, 0x1500, PT ;  /* 0x000015000000780c */ /* 0x000fc80003f06270 */
[----:B------:R-:W-:-:S04]  /*0070*/  SHF.R.U32.HI R5, RZ, 0x1f, R4 ;  /* 0x0000001fff057819 */ /* 0x000fc80000011604 */
[----:B------:R-:W-:Y:S02]  /*0080*/  LEA.HI.SX32 R5, R4, R5, 0x18 ;  /* 0x0000000504057211 */ /* 0x000fe400078fc2ff */
[----:B---3--:R-:W-:-:S03]  /*0090*/  LOP3.LUT R4, R8, 0xf, RZ, 0xc0, !PT ;  /* 0x0000000f08047812 */ /* 0x008fc600078ec0ff */
[----:B------:R-:W-:-:S04]  /*00a0*/  IMAD R7, R5, -0x540, R0 ;  /* 0xfffffac005077824 */ /* 0x000fc800078e0200 */
[----:B------:R-:W-:-:S04]  /*00b0*/  IMAD R4, R4, 0x540, R7 ;  /* 0x0000054004047824 */ /* 0x000fc800078e0207 */
[----:B------:R-:W-:Y:S01]  /*00c0*/  IMAD R5, R5, 0x5400, R4 ;  /* 0x0000540005057824 */ /* 0x000fe200078e0204 */
[----:B------:R-:W-:-:S03]  /*00d0*/  HFMA2.MMA R4, -RZ, RZ, 0, 0 ;  /* 0x00000000ff047435 */ /* 0x000fc600000001ff */
[----:B--2---:R-:W-:-:S07]  /*00e0*/  IMAD.WIDE R2, R5, 0x4, R2 ;  /* 0x0000000405027825 */ /* 0x004fce00078e0202 */
[----:B------:R1:W2:Y:S02]  /*00f0*/  @!P0 LDG.E R4, desc[UR4][R2.64] ;  /* 0x0000000402048981 */ /* 0x0002a4000c1e1900 */
[----:B-1----:R-:W-:Y:S01]  /*0100*/  MOV R3, 0x3e800000 ;  /* 0x3e80000000037802 */ /* 0x002fe20000000f00 */
[----:B------:R-:W-:Y:S01]  /*0110*/  BAR.SYNC.DEFER_BLOCKING 0x0 ;  /* 0x0000000000007b1d */ /* 0x000fe20000010000 */
[----:B--2---:R-:W-:-:S05]  /*0120*/  SEL R4, R4, RZ, !P0 ;  /* 0x000000ff04047207 */ /* 0x004fca0004000000 */
[----:B------:R-:W-:-:S04]  /*0130*/  FADD R5, RZ, -R4 ;  /* 0x80000004ff057221 */ /* 0x000fc80000000000 */
[----:B------:R-:W-:-:S05]  /*0140*/  FMUL R5, R5, 1.4426950216293334961 ;  /* 0x3fb8aa3b05057820 */ /* 0x000fca0000400000 */
[----:B------:R-:W-:-:S13]  /*0150*/  FSETP.GEU.AND P1, PT, R5, -126, PT ;  /* 0xc2fc00000500780b */ /* 0x000fda0003f2e000 */
[----:B------:R-:W-:-:S04]  /*0160*/  @!P1 FMUL R5, R5, 0.5 ;  /* 0x3f00000005059820 */ /* 0x000fc80000400000 */
[----:B------:R-:W1:Y:S02]  /*0170*/  MUFU.EX2 R6, R5 ;  /* 0x0000000500067308 */ /* 0x000e640000000800 */
[----:B-1----:R-:W-:-:S04]  /*0180*/  @!P1 FMUL R6, R6, R6 ;  /* 0x0000000606069220 */ /* 0x002fc80000400000 */
[----:B------:R-:W-:-:S05]  /*0190*/  FADD R6, R6, 1 ;  /* 0x3f80000006067421 */ /* 0x000fca0000000000 */
[----:B------:R-:W-:-:S04]  /*01a0*/  FSETP.GT.AND P1, PT, R6, 8.50705917302346158658e+37, PT ;  /* 0x7e8000000600780b */ /* 0x000fc80003f24000 */
[----:B------:R-:W-:-:S09]  /*01b0*/  FSEL R3, R3, 1, P1 ;  /* 0x3f80000003037808 */ /* 0x000fd20000800000 */
[----:B------:R-:W-:-:S06]  /*01c0*/  @P1 FMUL R6, R6, 0.25 ;  /* 0x3e80000006061820 */ /* 0x000fcc0000400000 */
[----:B------:R-:W1:Y:S02]  /*01d0*/  MUFU.RCP R6, R6 ;  /* 0x0000000600067308 */ /* 0x000e640000001000 */
[----:B-1----:R-:W-:-:S04]  /*01e0*/  FMUL R3, R6, R3 ;  /* 0x0000000306037220 */ /* 0x002fc80000400000 */
[----:B------:R-:W-:-:S05]  /*01f0*/  FMUL R3, R4, R3 ;  /* 0x0000000304037220 */ /* 0x000fca0000400000 */
[----:B------:R-:W-:Y:S02]  /*0200*/  FSEL R4, R3, RZ, !P0 ;  /* 0x000000ff03047208 */ /* 0x000fe40004000000 */
[----:B------:R-:W-:-:S03]  /*0210*/  LOP3.LUT P0, RZ, R8, 0x3f, RZ, 0xc0, !PT ;  /* 0x0000003f08ff7812 */ /* 0x000fc6000780c0ff */
[----:B------:R-:W1:Y:S01]  /*0220*/  SHFL.BFLY PT, R3, R4, 0x8, 0x1f ;  /* 0x0d001f0004037f89 */ /* 0x000e6200000e0000 */
[----:B------:R-:W-:Y:S01]  /*0230*/  ISETP.LT.AND P0, PT, R0, 0x1500, !P0 ;  /* 0x000015000000780c */ /* 0x000fe20004701270 */
[----:B-1----:R-:W-:-:S05]  /*0240*/  FADD R5, R4, R3 ;  /* 0x0000000304057221 */ /* 0x002fca0000000000 */
[----:B------:R-:W1:Y:S02]  /*0250*/  SHFL.BFLY PT, R2, R5, 0x4, 0x1f ;  /* 0x0c801f0005027f89 */ /* 0x000e6400000e0000 */
[----:B-1----:R-:W-:-:S05]  /*0260*/  FADD R7, R5, R2 ;  /* 0x0000000205077221 */ /* 0x002fca0000000000 */
[----:B------:R-:W1:Y:S02]  /*0270*/  SHFL.BFLY PT, R2, R7, 0x2, 0x1f ;  /* 0x0c401f0007027f89 */ /* 0x000e6400000e0000 */
[----:B-1----:R-:W-:Y:S02]  /*0280*/  FADD R6, R7, R2 ;  /* 0x0000000207067221 */ /* 0x002fe40000000000 */
[----:B------:R-:W1:Y:S03]  /*0290*/  LDC.64 R2, c[0x0][0x210] ;  /* 0x00008400ff027b82 */ /* 0x000e660000000a00 */
[----:B------:R-:W2:Y:S01]  /*02a0*/  SHFL.BFLY PT, R9, R6, 0x1, 0x1f ;  /* 0x0c201f0006097f89 */ /* 0x000ea200000e0000 */
[----:B-1----:R-:W-:-:S04]  /*02b0*/  IMAD.WIDE R2, R0, 0x4, R2 ;  /* 0x0000000400027825 */ /* 0x002fc800078e0202 */
[----:B--2---:R-:W-:Y:S01]  /*02c0*/  FADD R9, R6, R9 ;  /* 0x0000000906097221 */ /* 0x004fe20000000000 */
[----:B------:R-:W-:Y:S06]  /*02d0*/  @!P0 EXIT ;  /* 0x000000000000894d */ /* 0x000fec0003800000 */
[----:B------:R-:W-:-:S05]  /*02e0*/  FMUL R9, R9, 0.0625 ;  /* 0x3d80000009097820 */ /* 0x000fca0000400000 */
[----:B------:R-:W-:Y:S01]  /*02f0*/  STG.E desc[UR4][R2.64], R9 ;  /* 0x0000000902007986 */ /* 0x000fe2000c101904 */
[----:B------:R-:W-:Y:S05]  /*0300*/  EXIT ;  /* 0x000000000000794d */ /* 0x000fea0003800000 */
.L_x_0:
[----:B------:R-:W-:-:S00]  /*0310*/  BRA `(.L_x_0) ;  /* 0xfffffffc00fc7947 */ /* 0x000fc0000383ffff */
[----:B------:R-:W-:-:S00]  /*0320*/  NOP ;  /* 0x0000000000007918 */ /* 0x000fc00000000000 */
        /* <DEDUP_REMOVED lines=13> */
.L_x_1:


//--------------------- .nv.constant0.triton_per_fused_mean_mul_sigmoid_37 --------------------------
	.section	.nv.constant0.triton_per_fused_mean_mul_sigmoid_37,"a",@progbits
	.sectionflags	@""
	.align	4
.nv.constant0.triton_per_fused_mean_mul_sigmoid_37:
	.zero		552
